//
// Generated by NVIDIA NVVM Compiler
//
// Compiler Build ID: CL-36424714
// Cuda compilation tools, release 13.0, V13.0.88
// Based on NVVM 20.0.0
//

.version 9.0
.target sm_100
.address_size 64

	// .globl	_Z11gpu_processPfi

.visible .entry _Z11gpu_processPfi(
	.param .u64 .ptr .align 1 _Z11gpu_processPfi_param_0,
	.param .u32 _Z11gpu_processPfi_param_1
)
{
	.reg .pred 	%p<2>;
	.reg .b32 	%r<6>;
	.reg .b32 	%f<3>;
	.reg .b64 	%rd<5>;

	ld.param.u64 	%rd1, [_Z11gpu_processPfi_param_0];
	ld.param.u32 	%r2, [_Z11gpu_processPfi_param_1];
	mov.u32 	%r3, %ctaid.x;
	mov.u32 	%r4, %ntid.x;
	mov.u32 	%r5, %tid.x;
	mad.lo.s32 	%r1, %r3, %r4, %r5;
	setp.ge.s32 	%p1, %r1, %r2;
	@%p1 bra 	$L__BB0_2;
	cvta.to.global.u64 	%rd2, %rd1;
	mul.wide.s32 	%rd3, %r1, 4;
	add.s64 	%rd4, %rd2, %rd3;
	ld.global.f32 	%f1, [%rd4];
	add.f32 	%f2, %f1, %f1;
	st.global.f32 	[%rd4], %f2;
$L__BB0_2:
	ret;

}


// ===== COMPILED SASS (sm_100) =====

	.target	sm_100

	.elftype	@"ET_EXEC"


//--------------------- .note.nv.tkinfo           --------------------------
	.section	.note.nv.tkinfo,"",@"SHT_NOTE"
	.sectionflags	@"SHF_NOTE_NV_TKINFO"
	.tkinfo
        /*0018*/ 	.word	0x00000002
        /*0030*/ 	.string	""
        /*0030*/ 	.string	"ptxas"
        /*0030*/ 	.string	"Cuda compilation tools, release 13.0, V13.0.88"
        /*0030*/ 	.string	"Build cuda_13.0.r13.0/compiler.36424714_0"
        /*0030*/ 	.string	"-arch sm_100 -m 64 "



//--------------------- .note.nv.cuinfo           --------------------------
	.section	.note.nv.cuinfo,"",@"SHT_NOTE"
	.sectionflags	@"SHF_NOTE_NV_CUINFO"
        /*0018*/ 	.short	0x0002
        /*001a*/ 	.short	0x0064
        /*001c*/ 	.short	0x0082
	.zero		2


//--------------------- .nv.info                  --------------------------
	.section	.nv.info,"",@"SHT_CUDA_INFO"
	.align	4


	//----- nvinfo : EIATTR_REGCOUNT
	.align		4
        /*0000*/ 	.byte	0x04, 0x2f
        /*0002*/ 	.short	(.L_1 - .L_0)
	.align		4
.L_0:
        /*0004*/ 	.word	index@(_Z11gpu_processPfi)
        /*0008*/ 	.word	0x00000008


	//----- nvinfo : EIATTR_FRAME_SIZE
	.align		4
.L_1:
        /*000c*/ 	.byte	0x04, 0x11
        /*000e*/ 	.short	(.L_3 - .L_2)
	.align		4
.L_2:
        /*0010*/ 	.word	index@(_Z11gpu_processPfi)
        /*0014*/ 	.word	0x00000000


	//----- nvinfo : EIATTR_MIN_STACK_SIZE
	.align		4
.L_3:
        /*0018*/ 	.byte	0x04, 0x12
        /*001a*/ 	.short	(.L_5 - .L_4)
	.align		4
.L_4:
        /*001c*/ 	.word	index@(_Z11gpu_processPfi)
        /*0020*/ 	.word	0x00000000
.L_5:


//--------------------- .nv.compat                --------------------------
	.section	.nv.compat,"",@"SHT_CUDA_COMPAT_INFO"
	.align	4
        /*0000*/ 	.byte	0x02, 0x09, 0x00, 0x00, 0x02, 0x02, 0x01, 0x00, 0x02, 0x05, 0x05, 0x00, 0x03, 0x07, 0x01, 0x01
        /*0010*/ 	.byte	0x02, 0x03, 0x00, 0x00, 0x02, 0x06, 0x01, 0x00, 0x04, 0x0b, 0x08, 0x00, 0x09, 0x00, 0x00, 0x00
        /*0020*/ 	.byte	0x00, 0x00, 0x00, 0x00


//--------------------- .nv.info._Z11gpu_processPfi --------------------------
	.section	.nv.info._Z11gpu_processPfi,"",@"SHT_CUDA_INFO"
	.sectionflags	@""
	.align	4


	//----- nvinfo : EIATTR_CUDA_API_VERSION
	.align		4
        /*0000*/ 	.byte	0x04, 0x37
        /*0002*/ 	.short	(.L_7 - .L_6)
.L_6:
        /*0004*/ 	.word	0x00000082


	//----- nvinfo : EIATTR_KPARAM_INFO
	.align		4
.L_7:
        /*0008*/ 	.byte	0x04, 0x17
        /*000a*/ 	.short	(.L_9 - .L_8)
.L_8:
        /*000c*/ 	.word	0x00000000
        /*0010*/ 	.short	0x0001
        /*0012*/ 	.short	0x0008
        /*0014*/ 	.byte	0x00, 0xf0, 0x11, 0x00


	//----- nvinfo : EIATTR_KPARAM_INFO
	.align		4
.L_9:
        /*0018*/ 	.byte	0x04, 0x17
        /*001a*/ 	.short	(.L_11 - .L_10)
.L_10:
        /*001c*/ 	.word	0x00000000
        /*0020*/ 	.short	0x0000
        /*0022*/ 	.short	0x0000
        /*0024*/ 	.byte	0x00, 0xf5, 0x21, 0x00


	//----- nvinfo : EIATTR_SPARSE_MMA_MASK
	.align		4
.L_11:
        /*0028*/ 	.byte	0x03, 0x50
        /*002a*/ 	.short	0x0000


	//----- nvinfo : EIATTR_MAXREG_COUNT
	.align		4
        /*002c*/ 	.byte	0x03, 0x1b
        /*002e*/ 	.short	0x00ff


	//----- nvinfo : EIATTR_MERCURY_ISA_VERSION
	.align		4
        /*0030*/ 	.byte	0x03, 0x5f
        /*0032*/ 	.short	0x0101


	//----- nvinfo : EIATTR_VRC_CTA_INIT_COUNT
	.align		4
        /*0034*/ 	.byte	0x02, 0x4a
	.zero		1
	.zero		1


	//----- nvinfo : EIATTR_EXIT_INSTR_OFFSETS
	.align		4
        /*0038*/ 	.byte	0x04, 0x1c
        /*003a*/ 	.short	(.L_13 - .L_12)


	//   ....[0]....
.L_12:
        /*003c*/ 	.word	0x00000070


	//   ....[1]....
        /*0040*/ 	.word	0x000000e0


	//----- nvinfo : EIATTR_CBANK_PARAM_SIZE
	.align		4
.L_13:
        /*0044*/ 	.byte	0x03, 0x19
        /*0046*/ 	.short	0x000c


	//----- nvinfo : EIATTR_PARAM_CBANK
	.align		4
        /*0048*/ 	.byte	0x04, 0x0a
        /*004a*/ 	.short	(.L_15 - .L_14)
	.align		4
.L_14:
        /*004c*/ 	.word	index@(.nv.constant0._Z11gpu_processPfi)
        /*0050*/ 	.short	0x0380
        /*0052*/ 	.short	0x000c


	//----- nvinfo : EIATTR_SW_WAR
	.align		4
.L_15:
        /*0054*/ 	.byte	0x04, 0x36
        /*0056*/ 	.short	(.L_17 - .L_16)
.L_16:
        /*0058*/ 	.word	0x00000008
.L_17:


//--------------------- .nv.callgraph             --------------------------
	.section	.nv.callgraph,"",@"SHT_CUDA_CALLGRAPH"
	.align	4
	.sectionentsize	8
	.align		4
        /*0000*/ 	.word	0x00000000
	.align		4
        /*0004*/ 	.word	0xffffffff
	.align		4
        /*0008*/ 	.word	0x00000000
	.align		4
        /*000c*/ 	.word	0xfffffffe
	.align		4
        /*0010*/ 	.word	0x00000000
	.align		4
        /*0014*/ 	.word	0xfffffffd
	.align		4
        /*0018*/ 	.word	0x00000000
	.align		4
        /*001c*/ 	.word	0xfffffffc


//--------------------- .text._Z11gpu_processPfi  --------------------------
	.section	.text._Z11gpu_processPfi,"ax",@progbits
	.align	128
        .global         _Z11gpu_processPfi
        .type           _Z11gpu_processPfi,@function
        .size           _Z11gpu_processPfi,(.L_x_1 - _Z11gpu_processPfi)
        .other          _Z11gpu_processPfi,@"STO_CUDA_ENTRY STV_DEFAULT"
_Z11gpu_processPfi:
.text._Z11gpu_processPfi:
[----:B------:R-:W-:Y:S01]  /*0000*/  LDC R1, c[0x0][0x37c] ;  /* 0x0000df00ff017b82 */ /* 0x000fe20000000800 */
[----:B------:R-:W0:Y:S07]  /*0010*/  S2R R0, SR_TID.X ;  /* 0x0000000000007919 */ /* 0x000e2e0000002100 */
[----:B------:R-:W0:Y:S01]  /*0020*/  S2UR UR4, SR_CTAID.X ;  /* 0x00000000000479c3 */ /* 0x000e220000002500 */
[----:B------:R-:W1:Y:S07]  /*0030*/  LDCU UR5, c[0x0][0x388] ;  /* 0x00007100ff0577ac */ /* 0x000e6e0008000800 */
[----:B------:R-:W0:Y:S02]  /*0040*/  LDC R5, c[0x0][0x360] ;  /* 0x0000d800ff057b82 */ /* 0x000e240000000800 */
[----:B0-----:R-:W-:-:S05]  /*0050*/  IMAD R5, R5, UR4, R0 ;  /* 0x0000000405057c24 */ /* 0x001fca000f8e0200 */
[----:B-1----:R-:W-:-:S13]  /*0060*/  ISETP.GE.AND P0, PT, R5, UR5, PT ;  /* 0x0000000505007c0c */ /* 0x002fda000bf06270 */
[----:B------:R-:W-:Y:S05]  /*0070*/  @P0 EXIT ;  /* 0x000000000000094d */ /* 0x000fea0003800000 */
[----:B------:R-:W0:Y:S01]  /*0080*/  LDC.64 R2, c[0x0][0x380] ;  /* 0x0000e000ff027b82 */ /* 0x000e220000000a00 */
[----:B------:R-:W1:Y:S01]  /*0090*/  LDCU.64 UR4, c[0x0][0x358] ;  /* 0x00006b00ff0477ac */ /* 0x000e620008000a00 */
[----:B0-----:R-:W-:-:S05]  /*00a0*/  IMAD.WIDE R2, R5, 0x4, R2 ;  /* 0x0000000405027825 */ /* 0x001fca00078e0202 */
[----:B-1----:R-:W2:Y:S02]  /*00b0*/  LDG.E R0, desc[UR4][R2.64] ;  /* 0x0000000402007981 */ /* 0x002ea4000c1e1900 */
[----:B--2---:R-:W-:-:S05]  /*00c0*/  FADD R5, R0, R0 ;  /* 0x0000000000057221 */ /* 0x004fca0000000000 */
[----:B------:R-:W-:Y:S01]  /*00d0*/  STG.E desc[UR4][R2.64], R5 ;  /* 0x0000000502007986 */ /* 0x000fe2000c101904 */
[----:B------:R-:W-:Y:S05]  /*00e0*/  EXIT ;  /* 0x000000000000794d */ /* 0x000fea0003800000 */
.L_x_0:
[----:B------:R-:W-:-:S00]  /*00f0*/  BRA `(.L_x_0) ;  /* 0xfffffffc00fc7947 */ /* 0x000fc0000383ffff */
[----:B------:R-:W-:-:S00]  /*0100*/  NOP ;  /* 0x0000000000007918 */ /* 0x000fc00000000000 */
[----:B------:R-:W-:-:S00]  /*0110*/  NOP ;  /* 0x0000000000007918 */ /* 0x000fc00000000000 */
[----:B------:R-:W-:-:S00]  /*0120*/  NOP ;  /* 0x0000000000007918 */ /* 0x000fc00000000000 */
[----:B------:R-:W-:-:S00]  /*0130*/  NOP ;  /* 0x0000000000007918 */ /* 0x000fc00000000000 */
[----:B------:R-:W-:-:S00]  /*0140*/  NOP ;  /* 0x0000000000007918 */ /* 0x000fc00000000000 */
[----:B------:R-:W-:-:S00]  /*0150*/  NOP ;  /* 0x0000000000007918 */ /* 0x000fc00000000000 */
[----:B------:R-:W-:-:S00]  /*0160*/  NOP ;  /* 0x0000000000007918 */ /* 0x000fc00000000000 */
[----:B------:R-:W-:-:S00]  /*0170*/  NOP ;  /* 0x0000000000007918 */ /* 0x000fc00000000000 */
.L_x_1:


//--------------------- .nv.shared.reserved.0     --------------------------
	.section	.nv.shared.reserved.0,"aw",@nobits
	.weak		__nv_reservedSMEM_offset_0_alias
	.size		__nv_reservedSMEM_offset_0_alias, 0, 64
	.other		__nv_reservedSMEM_offset_0_alias,@"STO_CUDA_RESERVED_SHARED STV_DEFAULT"
__nv_reservedSMEM_offset_0_alias:
	.zero		0
	.zero		64


//--------------------- .nv.constant0._Z11gpu_processPfi --------------------------
	.section	.nv.constant0._Z11gpu_processPfi,"a",@progbits
	.sectionflags	@""
	.align	4
.nv.constant0._Z11gpu_processPfi:
	.zero		908


//--------------------- SYMBOLS --------------------------

	.type		.nv.reservedSmem.offset0,@object
	.size		.nv.reservedSmem.offset0,0x4
